//
// Generated by NVIDIA NVVM Compiler
//
// Compiler Build ID: CL-36424714
// Cuda compilation tools, release 13.0, V13.0.88
// Based on NVVM 20.0.0
//

.version 9.0
.target sm_100
.address_size 64

	// .globl	_Z10buildPointPdS_S_
.func  (.param .b64 func_retval0) __internal_accurate_pow
(
	.param .b64 __internal_accurate_pow_param_0
)
;

.visible .entry _Z10buildPointPdS_S_(
	.param .u64 .ptr .align 1 _Z10buildPointPdS_S__param_0,
	.param .u64 .ptr .align 1 _Z10buildPointPdS_S__param_1,
	.param .u64 .ptr .align 1 _Z10buildPointPdS_S__param_2
)
{
	.reg .pred 	%p<28>;
	.reg .b32 	%r<36>;
	.reg .b64 	%rd<14>;
	.reg .b64 	%fd<37>;

	ld.param.u64 	%rd3, [_Z10buildPointPdS_S__param_0];
	ld.param.u64 	%rd1, [_Z10buildPointPdS_S__param_1];
	ld.param.u64 	%rd2, [_Z10buildPointPdS_S__param_2];
	cvta.to.global.u64 	%rd4, %rd3;
	mov.u32 	%r1, %ctaid.x;
	mul.wide.u32 	%rd5, %r1, 8;
	add.s64 	%rd6, %rd4, %rd5;
	ld.global.f64 	%fd1, [%rd6];
	{
	.reg .b32 %temp; 
	mov.b64 	{%temp, %r2}, %fd1;
	}
	mov.f64 	%fd18, 0d4000000000000000;
	{
	.reg .b32 %temp; 
	mov.b64 	{%temp, %r6}, %fd18;
	}
	and.b32  	%r4, %r6, 2146435072;
	setp.eq.s32 	%p1, %r4, 1062207488;
	abs.f64 	%fd2, %fd1;
	{ // callseq 0, 0
	.param .b64 param0;
	st.param.f64 	[param0], %fd2;
	.param .b64 retval0;
	call.uni (retval0), 
	__internal_accurate_pow, 
	(
	param0
	);
	ld.param.f64 	%fd19, [retval0];
	} // callseq 0
	setp.lt.s32 	%p2, %r2, 0;
	neg.f64 	%fd21, %fd19;
	selp.f64 	%fd22, %fd21, %fd19, %p1;
	selp.f64 	%fd34, %fd22, %fd19, %p2;
	setp.neu.f64 	%p3, %fd1, 0d0000000000000000;
	@%p3 bra 	$L__BB0_2;
	setp.eq.s32 	%p4, %r4, 1062207488;
	selp.b32 	%r7, %r2, 0, %p4;
	setp.lt.s32 	%p5, %r6, 0;
	or.b32  	%r8, %r7, 2146435072;
	selp.b32 	%r9, %r8, %r7, %p5;
	mov.b32 	%r10, 0;
	mov.b64 	%fd34, {%r10, %r9};
$L__BB0_2:
	add.f64 	%fd23, %fd1, 0d4000000000000000;
	{
	.reg .b32 %temp; 
	mov.b64 	{%temp, %r11}, %fd23;
	}
	and.b32  	%r12, %r11, 2146435072;
	setp.ne.s32 	%p6, %r12, 2146435072;
	@%p6 bra 	$L__BB0_7;
	setp.num.f64 	%p7, %fd1, %fd1;
	@%p7 bra 	$L__BB0_5;
	mov.f64 	%fd24, 0d4000000000000000;
	add.rn.f64 	%fd34, %fd1, %fd24;
	bra.uni 	$L__BB0_7;
$L__BB0_5:
	setp.neu.f64 	%p8, %fd2, 0d7FF0000000000000;
	@%p8 bra 	$L__BB0_7;
	setp.lt.s32 	%p9, %r2, 0;
	setp.eq.s32 	%p10, %r4, 1062207488;
	setp.lt.s32 	%p11, %r6, 0;
	selp.b32 	%r14, 0, 2146435072, %p11;
	and.b32  	%r15, %r6, 2147483647;
	setp.ne.s32 	%p12, %r15, 1071644672;
	or.b32  	%r16, %r14, -2147483648;
	selp.b32 	%r17, %r16, %r14, %p12;
	selp.b32 	%r18, %r17, %r14, %p10;
	selp.b32 	%r19, %r18, %r14, %p9;
	mov.b32 	%r20, 0;
	mov.b64 	%fd34, {%r20, %r19};
$L__BB0_7:
	setp.eq.s32 	%p13, %r4, 1062207488;
	setp.eq.f64 	%p14, %fd1, 0d3FF0000000000000;
	selp.f64 	%fd9, 0d3FF0000000000000, %fd34, %p14;
	cvta.to.global.u64 	%rd7, %rd1;
	add.s64 	%rd9, %rd7, %rd5;
	ld.global.f64 	%fd10, [%rd9];
	{
	.reg .b32 %temp; 
	mov.b64 	{%temp, %r5}, %fd10;
	}
	abs.f64 	%fd11, %fd10;
	{ // callseq 1, 0
	.param .b64 param0;
	st.param.f64 	[param0], %fd11;
	.param .b64 retval0;
	call.uni (retval0), 
	__internal_accurate_pow, 
	(
	param0
	);
	ld.param.f64 	%fd25, [retval0];
	} // callseq 1
	setp.lt.s32 	%p15, %r5, 0;
	neg.f64 	%fd27, %fd25;
	selp.f64 	%fd28, %fd27, %fd25, %p13;
	selp.f64 	%fd36, %fd28, %fd25, %p15;
	setp.neu.f64 	%p16, %fd10, 0d0000000000000000;
	@%p16 bra 	$L__BB0_9;
	setp.eq.s32 	%p17, %r4, 1062207488;
	selp.b32 	%r22, %r5, 0, %p17;
	setp.lt.s32 	%p18, %r6, 0;
	or.b32  	%r23, %r22, 2146435072;
	selp.b32 	%r24, %r23, %r22, %p18;
	mov.b32 	%r25, 0;
	mov.b64 	%fd36, {%r25, %r24};
$L__BB0_9:
	add.f64 	%fd29, %fd10, 0d4000000000000000;
	{
	.reg .b32 %temp; 
	mov.b64 	{%temp, %r26}, %fd29;
	}
	and.b32  	%r27, %r26, 2146435072;
	setp.ne.s32 	%p19, %r27, 2146435072;
	@%p19 bra 	$L__BB0_14;
	setp.num.f64 	%p20, %fd10, %fd10;
	@%p20 bra 	$L__BB0_12;
	mov.f64 	%fd30, 0d4000000000000000;
	add.rn.f64 	%fd36, %fd10, %fd30;
	bra.uni 	$L__BB0_14;
$L__BB0_12:
	setp.neu.f64 	%p21, %fd11, 0d7FF0000000000000;
	@%p21 bra 	$L__BB0_14;
	setp.lt.s32 	%p22, %r5, 0;
	setp.eq.s32 	%p23, %r4, 1062207488;
	setp.lt.s32 	%p24, %r6, 0;
	selp.b32 	%r29, 0, 2146435072, %p24;
	and.b32  	%r30, %r6, 2147483647;
	setp.ne.s32 	%p25, %r30, 1071644672;
	or.b32  	%r31, %r29, -2147483648;
	selp.b32 	%r32, %r31, %r29, %p25;
	selp.b32 	%r33, %r32, %r29, %p23;
	selp.b32 	%r34, %r33, %r29, %p22;
	mov.b32 	%r35, 0;
	mov.b64 	%fd36, {%r35, %r34};
$L__BB0_14:
	setp.eq.f64 	%p26, %fd10, 0d3FF0000000000000;
	selp.f64 	%fd31, 0d3FF0000000000000, %fd36, %p26;
	add.f64 	%fd32, %fd9, %fd31;
	setp.gtu.f64 	%p27, %fd32, 0d3FD0000000000000;
	@%p27 bra 	$L__BB0_16;
	cvta.to.global.u64 	%rd10, %rd2;
	add.s64 	%rd12, %rd10, %rd5;
	mov.b64 	%rd13, 4607182418800017408;
	st.global.u64 	[%rd12], %rd13;
$L__BB0_16:
	ret;

}
.func  (.param .b64 func_retval0) __internal_accurate_pow(
	.param .b64 __internal_accurate_pow_param_0
)
{
	.reg .pred 	%p<8>;
	.reg .b32 	%r<49>;
	.reg .b32 	%f<3>;
	.reg .b64 	%fd<109>;

	ld.param.f64 	%fd10, [__internal_accurate_pow_param_0];
	{
	.reg .b32 %temp; 
	mov.b64 	{%temp, %r46}, %fd10;
	}
	{
	.reg .b32 %temp; 
	mov.b64 	{%r45, %temp}, %fd10;
	}
	shr.u32 	%r47, %r46, 20;
	setp.gt.u32 	%p1, %r46, 1048575;
	@%p1 bra 	$L__BB1_2;
	mul.f64 	%fd11, %fd10, 0d4350000000000000;
	{
	.reg .b32 %temp; 
	mov.b64 	{%temp, %r46}, %fd11;
	}
	{
	.reg .b32 %temp; 
	mov.b64 	{%r45, %temp}, %fd11;
	}
	shr.u32 	%r16, %r46, 20;
	add.s32 	%r47, %r16, -54;
$L__BB1_2:
	add.s32 	%r48, %r47, -1023;
	and.b32  	%r17, %r46, -2146435073;
	or.b32  	%r18, %r17, 1072693248;
	mov.b64 	%fd107, {%r45, %r18};
	setp.lt.u32 	%p2, %r18, 1073127583;
	@%p2 bra 	$L__BB1_4;
	{
	.reg .b32 %temp; 
	mov.b64 	{%r19, %temp}, %fd107;
	}
	{
	.reg .b32 %temp; 
	mov.b64 	{%temp, %r20}, %fd107;
	}
	add.s32 	%r21, %r20, -1048576;
	mov.b64 	%fd107, {%r19, %r21};
	add.s32 	%r48, %r47, -1022;
$L__BB1_4:
	add.f64 	%fd12, %fd107, 0dBFF0000000000000;
	add.f64 	%fd13, %fd107, 0d3FF0000000000000;
	rcp.approx.ftz.f64 	%fd14, %fd13;
	neg.f64 	%fd15, %fd13;
	fma.rn.f64 	%fd16, %fd15, %fd14, 0d3FF0000000000000;
	fma.rn.f64 	%fd17, %fd16, %fd16, %fd16;
	fma.rn.f64 	%fd18, %fd17, %fd14, %fd14;
	mul.f64 	%fd19, %fd12, %fd18;
	fma.rn.f64 	%fd20, %fd12, %fd18, %fd19;
	mul.f64 	%fd21, %fd20, %fd20;
	fma.rn.f64 	%fd22, %fd21, 0d3EB0F5FF7D2CAFE2, 0d3ED0F5D241AD3B5A;
	fma.rn.f64 	%fd23, %fd22, %fd21, 0d3EF3B20A75488A3F;
	fma.rn.f64 	%fd24, %fd23, %fd21, 0d3F1745CDE4FAECD5;
	fma.rn.f64 	%fd25, %fd24, %fd21, 0d3F3C71C7258A578B;
	fma.rn.f64 	%fd26, %fd25, %fd21, 0d3F6249249242B910;
	fma.rn.f64 	%fd27, %fd26, %fd21, 0d3F89999999999DFB;
	sub.f64 	%fd28, %fd12, %fd20;
	add.f64 	%fd29, %fd28, %fd28;
	neg.f64 	%fd30, %fd20;
	fma.rn.f64 	%fd31, %fd30, %fd12, %fd29;
	mul.f64 	%fd32, %fd18, %fd31;
	fma.rn.f64 	%fd33, %fd21, %fd27, 0d3FB5555555555555;
	mov.f64 	%fd34, 0d3FB5555555555555;
	sub.f64 	%fd35, %fd34, %fd33;
	fma.rn.f64 	%fd36, %fd21, %fd27, %fd35;
	add.f64 	%fd37, %fd36, 0dBC46A4CB00B9E7B0;
	add.f64 	%fd38, %fd33, %fd37;
	sub.f64 	%fd39, %fd33, %fd38;
	add.f64 	%fd40, %fd37, %fd39;
	mul.rn.f64 	%fd41, %fd20, %fd20;
	neg.f64 	%fd42, %fd41;
	fma.rn.f64 	%fd43, %fd20, %fd20, %fd42;
	{
	.reg .b32 %temp; 
	mov.b64 	{%r22, %temp}, %fd32;
	}
	{
	.reg .b32 %temp; 
	mov.b64 	{%temp, %r23}, %fd32;
	}
	add.s32 	%r24, %r23, 1048576;
	mov.b64 	%fd44, {%r22, %r24};
	fma.rn.f64 	%fd45, %fd20, %fd44, %fd43;
	mul.rn.f64 	%fd46, %fd41, %fd20;
	neg.f64 	%fd47, %fd46;
	fma.rn.f64 	%fd48, %fd41, %fd20, %fd47;
	fma.rn.f64 	%fd49, %fd41, %fd32, %fd48;
	fma.rn.f64 	%fd50, %fd45, %fd20, %fd49;
	mul.rn.f64 	%fd51, %fd38, %fd46;
	neg.f64 	%fd52, %fd51;
	fma.rn.f64 	%fd53, %fd38, %fd46, %fd52;
	fma.rn.f64 	%fd54, %fd38, %fd50, %fd53;
	fma.rn.f64 	%fd55, %fd40, %fd46, %fd54;
	add.f64 	%fd56, %fd51, %fd55;
	sub.f64 	%fd57, %fd51, %fd56;
	add.f64 	%fd58, %fd55, %fd57;
	add.f64 	%fd59, %fd20, %fd56;
	sub.f64 	%fd60, %fd20, %fd59;
	add.f64 	%fd61, %fd56, %fd60;
	add.f64 	%fd62, %fd58, %fd61;
	add.f64 	%fd63, %fd32, %fd62;
	add.f64 	%fd64, %fd59, %fd63;
	sub.f64 	%fd65, %fd59, %fd64;
	add.f64 	%fd66, %fd63, %fd65;
	xor.b32  	%r25, %r48, -2147483648;
	mov.b32 	%r26, 1127219200;
	mov.b64 	%fd67, {%r25, %r26};
	mov.b32 	%r27, -2147483648;
	mov.b64 	%fd68, {%r27, %r26};
	sub.f64 	%fd69, %fd67, %fd68;
	fma.rn.f64 	%fd70, %fd69, 0d3FE62E42FEFA39EF, %fd64;
	fma.rn.f64 	%fd71, %fd69, 0dBFE62E42FEFA39EF, %fd70;
	sub.f64 	%fd72, %fd71, %fd64;
	sub.f64 	%fd73, %fd66, %fd72;
	fma.rn.f64 	%fd74, %fd69, 0d3C7ABC9E3B39803F, %fd73;
	add.f64 	%fd75, %fd70, %fd74;
	sub.f64 	%fd76, %fd70, %fd75;
	add.f64 	%fd77, %fd74, %fd76;
	mov.f64 	%fd78, 0d4000000000000000;
	{
	.reg .b32 %temp; 
	mov.b64 	{%temp, %r28}, %fd78;
	}
	{
	.reg .b32 %temp; 
	mov.b64 	{%r29, %temp}, %fd78;
	}
	shl.b32 	%r30, %r28, 1;
	setp.gt.u32 	%p3, %r30, -33554433;
	and.b32  	%r31, %r28, -15728641;
	selp.b32 	%r32, %r31, %r28, %p3;
	mov.b64 	%fd79, {%r29, %r32};
	mul.rn.f64 	%fd80, %fd75, %fd79;
	neg.f64 	%fd81, %fd80;
	fma.rn.f64 	%fd82, %fd75, %fd79, %fd81;
	fma.rn.f64 	%fd83, %fd77, %fd79, %fd82;
	add.f64 	%fd4, %fd80, %fd83;
	sub.f64 	%fd84, %fd80, %fd4;
	add.f64 	%fd5, %fd83, %fd84;
	fma.rn.f64 	%fd85, %fd4, 0d3FF71547652B82FE, 0d4338000000000000;
	{
	.reg .b32 %temp; 
	mov.b64 	{%r13, %temp}, %fd85;
	}
	mov.f64 	%fd86, 0dC338000000000000;
	add.rn.f64 	%fd87, %fd85, %fd86;
	fma.rn.f64 	%fd88, %fd87, 0dBFE62E42FEFA39EF, %fd4;
	fma.rn.f64 	%fd89, %fd87, 0dBC7ABC9E3B39803F, %fd88;
	fma.rn.f64 	%fd90, %fd89, 0d3E5ADE1569CE2BDF, 0d3E928AF3FCA213EA;
	fma.rn.f64 	%fd91, %fd90, %fd89, 0d3EC71DEE62401315;
	fma.rn.f64 	%fd92, %fd91, %fd89, 0d3EFA01997C89EB71;
	fma.rn.f64 	%fd93, %fd92, %fd89, 0d3F2A01A014761F65;
	fma.rn.f64 	%fd94, %fd93, %fd89, 0d3F56C16C1852B7AF;
	fma.rn.f64 	%fd95, %fd94, %fd89, 0d3F81111111122322;
	fma.rn.f64 	%fd96, %fd95, %fd89, 0d3FA55555555502A1;
	fma.rn.f64 	%fd97, %fd96, %fd89, 0d3FC5555555555511;
	fma.rn.f64 	%fd98, %fd97, %fd89, 0d3FE000000000000B;
	fma.rn.f64 	%fd99, %fd98, %fd89, 0d3FF0000000000000;
	fma.rn.f64 	%fd100, %fd99, %fd89, 0d3FF0000000000000;
	{
	.reg .b32 %temp; 
	mov.b64 	{%r14, %temp}, %fd100;
	}
	{
	.reg .b32 %temp; 
	mov.b64 	{%temp, %r15}, %fd100;
	}
	shl.b32 	%r33, %r13, 20;
	add.s32 	%r34, %r33, %r15;
	mov.b64 	%fd108, {%r14, %r34};
	{
	.reg .b32 %temp; 
	mov.b64 	{%temp, %r35}, %fd4;
	}
	mov.b32 	%f2, %r35;
	abs.f32 	%f1, %f2;
	setp.lt.f32 	%p4, %f1, 0f4086232B;
	@%p4 bra 	$L__BB1_7;
	setp.lt.f64 	%p5, %fd4, 0d0000000000000000;
	add.f64 	%fd101, %fd4, 0d7FF0000000000000;
	selp.f64 	%fd108, 0d0000000000000000, %fd101, %p5;
	setp.geu.f32 	%p6, %f1, 0f40874800;
	@%p6 bra 	$L__BB1_7;
	shr.u32 	%r36, %r13, 31;
	add.s32 	%r37, %r13, %r36;
	shr.s32 	%r38, %r37, 1;
	shl.b32 	%r39, %r38, 20;
	add.s32 	%r40, %r15, %r39;
	mov.b64 	%fd102, {%r14, %r40};
	sub.s32 	%r41, %r13, %r38;
	shl.b32 	%r42, %r41, 20;
	add.s32 	%r43, %r42, 1072693248;
	mov.b32 	%r44, 0;
	mov.b64 	%fd103, {%r44, %r43};
	mul.f64 	%fd108, %fd103, %fd102;
$L__BB1_7:
	abs.f64 	%fd104, %fd108;
	setp.eq.f64 	%p7, %fd104, 0d7FF0000000000000;
	fma.rn.f64 	%fd105, %fd108, %fd5, %fd108;
	selp.f64 	%fd106, %fd108, %fd105, %p7;
	st.param.f64 	[func_retval0], %fd106;
	ret;

}


// ===== COMPILED SASS (sm_100) =====

	.target	sm_100

	.elftype	@"ET_EXEC"


//--------------------- .note.nv.tkinfo           --------------------------
	.section	.note.nv.tkinfo,"",@"SHT_NOTE"
	.sectionflags	@"SHF_NOTE_NV_TKINFO"
	.tkinfo
        /*0018*/ 	.word	0x00000002
        /*0030*/ 	.string	""
        /*0030*/ 	.string	"ptxas"
        /*0030*/ 	.string	"Cuda compilation tools, release 13.0, V13.0.88"
        /*0030*/ 	.string	"Build cuda_13.0.r13.0/compiler.36424714_0"
        /*0030*/ 	.string	"-arch sm_100 -m 64 "



//--------------------- .note.nv.cuinfo           --------------------------
	.section	.note.nv.cuinfo,"",@"SHT_NOTE"
	.sectionflags	@"SHF_NOTE_NV_CUINFO"
        /*0018*/ 	.short	0x0002
        /*001a*/ 	.short	0x0064
        /*001c*/ 	.short	0x0082
	.zero		2


//--------------------- .nv.info                  --------------------------
	.section	.nv.info,"",@"SHT_CUDA_INFO"
	.align	4


	//----- nvinfo : EIATTR_REGCOUNT
	.align		4
        /*0000*/ 	.byte	0x04, 0x2f
        /*0002*/ 	.short	(.L_1 - .L_0)
	.align		4
.L_0:
        /*0004*/ 	.word	index@(_Z10buildPointPdS_S_)
        /*0008*/ 	.word	0x0000001e


	//----- nvinfo : EIATTR_FRAME_SIZE
	.align		4
.L_1:
        /*000c*/ 	.byte	0x04, 0x11
        /*000e*/ 	.short	(.L_3 - .L_2)
	.align		4
.L_2:
        /*0010*/ 	.word	index@($_Z10buildPointPdS_S_$__internal_accurate_pow)
        /*0014*/ 	.word	0x00000000


	//----- nvinfo : EIATTR_FRAME_SIZE
	.align		4
.L_3:
        /*0018*/ 	.byte	0x04, 0x11
        /*001a*/ 	.short	(.L_5 - .L_4)
	.align		4
.L_4:
        /*001c*/ 	.word	index@(_Z10buildPointPdS_S_)
        /*0020*/ 	.word	0x00000000


	//----- nvinfo : EIATTR_MIN_STACK_SIZE
	.align		4
.L_5:
        /*0024*/ 	.byte	0x04, 0x12
        /*0026*/ 	.short	(.L_7 - .L_6)
	.align		4
.L_6:
        /*0028*/ 	.word	index@(_Z10buildPointPdS_S_)
        /*002c*/ 	.word	0x00000000
.L_7:


//--------------------- .nv.compat                --------------------------
	.section	.nv.compat,"",@"SHT_CUDA_COMPAT_INFO"
	.align	4
        /*0000*/ 	.byte	0x02, 0x09, 0x00, 0x00, 0x02, 0x02, 0x01, 0x00, 0x02, 0x05, 0x05, 0x00, 0x03, 0x07, 0x01, 0x01
        /*0010*/ 	.byte	0x02, 0x03, 0x00, 0x00, 0x02, 0x06, 0x01, 0x00, 0x04, 0x0b, 0x08, 0x00, 0x01, 0x00, 0x00, 0x00
        /*0020*/ 	.byte	0x00, 0x00, 0x00, 0x00


//--------------------- .nv.info._Z10buildPointPdS_S_ --------------------------
	.section	.nv.info._Z10buildPointPdS_S_,"",@"SHT_CUDA_INFO"
	.sectionflags	@""
	.align	4


	//----- nvinfo : EIATTR_CUDA_API_VERSION
	.align		4
        /*0000*/ 	.byte	0x04, 0x37
        /*0002*/ 	.short	(.L_9 - .L_8)
.L_8:
        /*0004*/ 	.word	0x00000082


	//----- nvinfo : EIATTR_KPARAM_INFO
	.align		4
.L_9:
        /*0008*/ 	.byte	0x04, 0x17
        /*000a*/ 	.short	(.L_11 - .L_10)
.L_10:
        /*000c*/ 	.word	0x00000000
        /*0010*/ 	.short	0x0002
        /*0012*/ 	.short	0x0010
        /*0014*/ 	.byte	0x00, 0xf5, 0x21, 0x00


	//----- nvinfo : EIATTR_KPARAM_INFO
	.align		4
.L_11:
        /*0018*/ 	.byte	0x04, 0x17
        /*001a*/ 	.short	(.L_13 - .L_12)
.L_12:
        /*001c*/ 	.word	0x00000000
        /*0020*/ 	.short	0x0001
        /*0022*/ 	.short	0x0008
        /*0024*/ 	.byte	0x00, 0xf5, 0x21, 0x00


	//----- nvinfo : EIATTR_KPARAM_INFO
	.align		4
.L_13:
        /*0028*/ 	.byte	0x04, 0x17
        /*002a*/ 	.short	(.L_15 - .L_14)
.L_14:
        /*002c*/ 	.word	0x00000000
        /*0030*/ 	.short	0x0000
        /*0032*/ 	.short	0x0000
        /*0034*/ 	.byte	0x00, 0xf5, 0x21, 0x00


	//----- nvinfo : EIATTR_SPARSE_MMA_MASK
	.align		4
.L_15:
        /*0038*/ 	.byte	0x03, 0x50
        /*003a*/ 	.short	0x0000


	//----- nvinfo : EIATTR_MAXREG_COUNT
	.align		4
        /*003c*/ 	.byte	0x03, 0x1b
        /*003e*/ 	.short	0x00ff


	//----- nvinfo : EIATTR_MERCURY_ISA_VERSION
	.align		4
        /*0040*/ 	.byte	0x03, 0x5f
        /*0042*/ 	.short	0x0101


	//----- nvinfo : EIATTR_VRC_CTA_INIT_COUNT
	.align		4
        /*0044*/ 	.byte	0x02, 0x4a
	.zero		1
	.zero		1


	//----- nvinfo : EIATTR_EXIT_INSTR_OFFSETS
	.align		4
        /*0048*/ 	.byte	0x04, 0x1c
        /*004a*/ 	.short	(.L_17 - .L_16)


	//   ....[0]....
.L_16:
        /*004c*/ 	.word	0x00000370


	//   ....[1]....
        /*0050*/ 	.word	0x000003d0


	//----- nvinfo : EIATTR_CRS_STACK_SIZE
	.align		4
.L_17:
        /*0054*/ 	.byte	0x04, 0x1e
        /*0056*/ 	.short	(.L_19 - .L_18)
.L_18:
        /*0058*/ 	.word	0x00000000


	//----- nvinfo : EIATTR_CBANK_PARAM_SIZE
	.align		4
.L_19:
        /*005c*/ 	.byte	0x03, 0x19
        /*005e*/ 	.short	0x0018


	//----- nvinfo : EIATTR_PARAM_CBANK
	.align		4
        /*0060*/ 	.byte	0x04, 0x0a
        /*0062*/ 	.short	(.L_21 - .L_20)
	.align		4
.L_20:
        /*0064*/ 	.word	index@(.nv.constant0._Z10buildPointPdS_S_)
        /*0068*/ 	.short	0x0380
        /*006a*/ 	.short	0x0018


	//----- nvinfo : EIATTR_SW_WAR
	.align		4
.L_21:
        /*006c*/ 	.byte	0x04, 0x36
        /*006e*/ 	.short	(.L_23 - .L_22)
.L_22:
        /*0070*/ 	.word	0x00000008
.L_23:


//--------------------- .nv.callgraph             --------------------------
	.section	.nv.callgraph,"",@"SHT_CUDA_CALLGRAPH"
	.align	4
	.sectionentsize	8
	.align		4
        /*0000*/ 	.word	0x00000000
	.align		4
        /*0004*/ 	.word	0xffffffff
	.align		4
        /*0008*/ 	.word	0x00000000
	.align		4
        /*000c*/ 	.word	0xfffffffe
	.align		4
        /*0010*/ 	.word	0x00000000
	.align		4
        /*0014*/ 	.word	0xfffffffd
	.align		4
        /*0018*/ 	.word	0x00000000
	.align		4
        /*001c*/ 	.word	0xfffffffc


//--------------------- .text._Z10buildPointPdS_S_ --------------------------
	.section	.text._Z10buildPointPdS_S_,"ax",@progbits
	.align	128
        .global         _Z10buildPointPdS_S_
        .type           _Z10buildPointPdS_S_,@function
        .size           _Z10buildPointPdS_S_,(.L_x_4 - _Z10buildPointPdS_S_)
        .other          _Z10buildPointPdS_S_,@"STO_CUDA_ENTRY STV_DEFAULT"
_Z10buildPointPdS_S_:
.text._Z10buildPointPdS_S_:
[----:B------:R-:W-:Y:S01]  /*0000*/  LDC R1, c[0x0][0x37c] ;  /* 0x0000df00ff017b82 */ /* 0x000fe20000000800 */
[----:B------:R-:W0:Y:S07]  /*0010*/  S2R R2, SR_CTAID.X ;  /* 0x0000000000027919 */ /* 0x000e2e0000002500 */
[----:B------:R-:W0:Y:S01]  /*0020*/  LDC.64 R26, c[0x0][0x380] ;  /* 0x0000e000ff1a7b82 */ /* 0x000e220000000a00 */
[----:B------:R-:W1:Y:S01]  /*0030*/  LDCU.64 UR4, c[0x0][0x358] ;  /* 0x00006b00ff0477ac */ /* 0x000e620008000a00 */
[----:B0-----:R-:W-:-:S06]  /*0040*/  IMAD.WIDE.U32 R26, R2, 0x8, R26 ;  /* 0x00000008021a7825 */ /* 0x001fcc00078e001a */
[----:B-1----:R-:W2:Y:S01]  /*0050*/  LDG.E.64 R26, desc[UR4][R26.64] ;  /* 0x000000041a1a7981 */ /* 0x002ea2000c1e1b00 */
[----:B------:R-:W-:Y:S01]  /*0060*/  MOV R0, 0xb0 ;  /* 0x000000b000007802 */ /* 0x000fe20000000f00 */
[----:B--2---:R-:W-:-:S10]  /*0070*/  DADD R4, -RZ, |R26| ;  /* 0x00000000ff047229 */ /* 0x004fd4000000051a */
[----:B------:R-:W-:Y:S02]  /*0080*/  IMAD.MOV.U32 R12, RZ, RZ, R4 ;  /* 0x000000ffff0c7224 */ /* 0x000fe400078e0004 */
[----:B------:R-:W-:-:S07]  /*0090*/  IMAD.MOV.U32 R3, RZ, RZ, R5 ;  /* 0x000000ffff037224 */ /* 0x000fce00078e0005 */
[----:B------:R-:W-:Y:S05]  /*00a0*/  CALL.REL.NOINC `($_Z10buildPointPdS_S_$__internal_accurate_pow) ;  /* 0x0000000000cc7944 */ /* 0x000fea0003c00000 */
[----:B------:R-:W0:Y:S02]  /*00b0*/  LDC.64 R4, c[0x0][0x388] ;  /* 0x0000e200ff047b82 */ /* 0x000e240000000a00 */
[----:B0-----:R-:W-:-:S06]  /*00c0*/  IMAD.WIDE.U32 R4, R2, 0x8, R4 ;  /* 0x0000000802047825 */ /* 0x001fcc00078e0004 */
[----:B------:R-:W2:Y:S01]  /*00d0*/  LDG.E.64 R4, desc[UR4][R4.64] ;  /* 0x0000000404047981 */ /* 0x000ea2000c1e1b00 */
[C---:B------:R-:W-:Y:S02]  /*00e0*/  DADD R6, R26.reuse, 2 ;  /* 0x400000001a067429 */ /* 0x040fe40000000000 */
[C---:B------:R-:W-:Y:S02]  /*00f0*/  DSETP.NEU.AND P1, PT, R26.reuse, RZ, PT ;  /* 0x000000ff1a00722a */ /* 0x040fe40003f2d000 */
[----:B------:R-:W-:-:S06]  /*0100*/  DSETP.NEU.AND P0, PT, R26, 1, PT ;  /* 0x3ff000001a00742a */ /* 0x000fcc0003f0d000 */
[----:B------:R-:W-:Y:S01]  /*0110*/  LOP3.LUT R6, R7, 0x7ff00000, RZ, 0xc0, !PT ;  /* 0x7ff0000007067812 */ /* 0x000fe200078ec0ff */
[----:B------:R-:W-:-:S03]  /*0120*/  IMAD.MOV.U32 R7, RZ, RZ, R12 ;  /* 0x000000ffff077224 */ /* 0x000fc600078e000c */
[----:B------:R-:W-:Y:S01]  /*0130*/  ISETP.NE.AND P2, PT, R6, 0x7ff00000, PT ;  /* 0x7ff000000600780c */ /* 0x000fe20003f45270 */
[----:B------:R-:W-:Y:S01]  /*0140*/  IMAD.MOV.U32 R6, RZ, RZ, R3 ;  /* 0x000000ffff067224 */ /* 0x000fe200078e0003 */
[----:B------:R-:W-:Y:S01]  /*0150*/  @!P1 CS2R R6, SRZ ;  /* 0x0000000000069805 */ /* 0x000fe2000001ff00 */
[----:B--2---:R-:W-:-:S10]  /*0160*/  DADD R8, -RZ, |R4| ;  /* 0x00000000ff087229 */ /* 0x004fd40000000504 */
[----:B------:R-:W-:Y:S01]  /*0170*/  MOV R12, R8 ;  /* 0x00000008000c7202 */ /* 0x000fe20000000f00 */
[----:B------:R-:W-:Y:S06]  /*0180*/  @P2 BRA `(.L_x_0) ;  /* 0x0000000000182947 */ /* 0x000fec0003800000 */
[----:B------:R-:W-:-:S14]  /*0190*/  DSETP.NAN.AND P1, PT, R26, R26, PT ;  /* 0x0000001a1a00722a */ /* 0x000fdc0003f28000 */
[----:B------:R-:W-:Y:S01]  /*01a0*/  @P1 DADD R6, R26, 2 ;  /* 0x400000001a061429 */ /* 0x000fe20000000000 */
[----:B------:R-:W-:Y:S10]  /*01b0*/  @P1 BRA `(.L_x_0) ;  /* 0x00000000000c1947 */ /* 0x000ff40003800000 */
[----:B------:R-:W-:-:S14]  /*01c0*/  DSETP.NEU.AND P1, PT, |R26|, +INF , PT ;  /* 0x7ff000001a00742a */ /* 0x000fdc0003f2d200 */
[----:B------:R-:W-:Y:S02]  /*01d0*/  @!P1 IMAD.MOV.U32 R6, RZ, RZ, 0x0 ;  /* 0x00000000ff069424 */ /* 0x000fe400078e00ff */
[----:B------:R-:W-:-:S07]  /*01e0*/  @!P1 IMAD.MOV.U32 R7, RZ, RZ, 0x7ff00000 ;  /* 0x7ff00000ff079424 */ /* 0x000fce00078e00ff */
.L_x_0:
[----:B------:R-:W-:Y:S01]  /*01f0*/  FSEL R26, R6, RZ, P0 ;  /* 0x000000ff061a7208 */ /* 0x000fe20000000000 */
[----:B------:R-:W-:Y:S01]  /*0200*/  IMAD.MOV.U32 R3, RZ, RZ, R9 ;  /* 0x000000ffff037224 */ /* 0x000fe200078e0009 */
[----:B------:R-:W-:Y:S02]  /*0210*/  FSEL R27, R7, 1.875, P0 ;  /* 0x3ff00000071b7808 */ /* 0x000fe40000000000 */
[----:B------:R-:W-:-:S07]  /*0220*/  MOV R0, 0x240 ;  /* 0x0000024000007802 */ /* 0x000fce0000000f00 */
[----:B------:R-:W-:Y:S05]  /*0230*/  CALL.REL.NOINC `($_Z10buildPointPdS_S_$__internal_accurate_pow) ;  /* 0x0000000000687944 */ /* 0x000fea0003c00000 */
[C---:B------:R-:W-:Y:S02]  /*0240*/  DADD R6, R4.reuse, 2 ;  /* 0x4000000004067429 */ /* 0x040fe40000000000 */
[C---:B------:R-:W-:Y:S02]  /*0250*/  DSETP.NEU.AND P1, PT, R4.reuse, RZ, PT ;  /* 0x000000ff0400722a */ /* 0x040fe40003f2d000 */
[----:B------:R-:W-:-:S06]  /*0260*/  DSETP.NEU.AND P0, PT, R4, 1, PT ;  /* 0x3ff000000400742a */ /* 0x000fcc0003f0d000 */
[----:B------:R-:W-:Y:S02]  /*0270*/  LOP3.LUT R6, R7, 0x7ff00000, RZ, 0xc0, !PT ;  /* 0x7ff0000007067812 */ /* 0x000fe400078ec0ff */
[----:B------:R-:W-:Y:S02]  /*0280*/  MOV R7, R12 ;  /* 0x0000000c00077202 */ /* 0x000fe40000000f00 */
[----:B------:R-:W-:Y:S01]  /*0290*/  ISETP.NE.AND P2, PT, R6, 0x7ff00000, PT ;  /* 0x7ff000000600780c */ /* 0x000fe20003f45270 */
[----:B------:R-:W-:Y:S01]  /*02a0*/  IMAD.MOV.U32 R6, RZ, RZ, R3 ;  /* 0x000000ffff067224 */ /* 0x000fe200078e0003 */
[----:B------:R-:W-:-:S11]  /*02b0*/  @!P1 CS2R R6, SRZ ;  /* 0x0000000000069805 */ /* 0x000fd6000001ff00 */
[----:B------:R-:W-:Y:S05]  /*02c0*/  @P2 BRA `(.L_x_1) ;  /* 0x0000000000182947 */ /* 0x000fea0003800000 */
[----:B------:R-:W-:-:S14]  /*02d0*/  DSETP.NAN.AND P1, PT, R4, R4, PT ;  /* 0x000000040400722a */ /* 0x000fdc0003f28000 */
[----:B------:R-:W-:Y:S01]  /*02e0*/  @P1 DADD R6, R4, 2 ;  /* 0x4000000004061429 */ /* 0x000fe20000000000 */
[----:B------:R-:W-:Y:S10]  /*02f0*/  @P1 BRA `(.L_x_1) ;  /* 0x00000000000c1947 */ /* 0x000ff40003800000 */
[----:B------:R-:W-:-:S14]  /*0300*/  DSETP.NEU.AND P1, PT, |R4|, +INF , PT ;  /* 0x7ff000000400742a */ /* 0x000fdc0003f2d200 */
[----:B------:R-:W-:Y:S02]  /*0310*/  @!P1 IMAD.MOV.U32 R6, RZ, RZ, 0x0 ;  /* 0x00000000ff069424 */ /* 0x000fe400078e00ff */
[----:B------:R-:W-:-:S07]  /*0320*/  @!P1 IMAD.MOV.U32 R7, RZ, RZ, 0x7ff00000 ;  /* 0x7ff00000ff079424 */ /* 0x000fce00078e00ff */
.L_x_1:
[----:B------:R-:W-:Y:S02]  /*0330*/  FSEL R4, R6, RZ, P0 ;  /* 0x000000ff06047208 */ /* 0x000fe40000000000 */
[----:B------:R-:W-:-:S06]  /*0340*/  FSEL R5, R7, 1.875, P0 ;  /* 0x3ff0000007057808 */ /* 0x000fcc0000000000 */
[----:B------:R-:W-:-:S08]  /*0350*/  DADD R26, R26, R4 ;  /* 0x000000001a1a7229 */ /* 0x000fd00000000004 */
[----:B------:R-:W-:-:S14]  /*0360*/  DSETP.GTU.AND P0, PT, R26, 0.25, PT ;  /* 0x3fd000001a00742a */ /* 0x000fdc0003f0c000 */
[----:B------:R-:W-:Y:S05]  /*0370*/  @P0 EXIT ;  /* 0x000000000000094d */ /* 0x000fea0003800000 */
[----:B------:R-:W0:Y:S01]  /*0380*/  LDC.64 R4, c[0x0][0x390] ;  /* 0x0000e400ff047b82 */ /* 0x000e220000000a00 */
[----:B------:R-:W-:Y:S01]  /*0390*/  IMAD.MOV.U32 R6, RZ, RZ, 0x0 ;  /* 0x00000000ff067424 */ /* 0x000fe200078e00ff */
[----:B------:R-:W-:Y:S01]  /*03a0*/  MOV R7, 0x3ff00000 ;  /* 0x3ff0000000077802 */ /* 0x000fe20000000f00 */
[----:B0-----:R-:W-:-:S05]  /*03b0*/  IMAD.WIDE.U32 R2, R2, 0x8, R4 ;  /* 0x0000000802027825 */ /* 0x001fca00078e0004 */
[----:B------:R-:W-:Y:S01]  /*03c0*/  STG.E.64 desc[UR4][R2.64], R6 ;  /* 0x0000000602007986 */ /* 0x000fe2000c101b04 */
[----:B------:R-:W-:Y:S05]  /*03d0*/  EXIT ;  /* 0x000000000000794d */ /* 0x000fea0003800000 */
        .type           $_Z10buildPointPdS_S_$__internal_accurate_pow,@function
        .size           $_Z10buildPointPdS_S_$__internal_accurate_pow,(.L_x_4 - $_Z10buildPointPdS_S_$__internal_accurate_pow)
$_Z10buildPointPdS_S_$__internal_accurate_pow:
[----:B------:R-:W-:Y:S01]  /*03e0*/  ISETP.GT.U32.AND P0, PT, R3, 0xfffff, PT ;  /* 0x000fffff0300780c */ /* 0x000fe20003f04070 */
[----:B------:R-:W-:Y:S01]  /*03f0*/  IMAD.MOV.U32 R6, RZ, RZ, R12 ;  /* 0x000000ffff067224 */ /* 0x000fe200078e000c */
[----:B------:R-:W-:Y:S01]  /*0400*/  MOV R20, RZ ;  /* 0x000000ff00147202 */ /* 0x000fe20000000f00 */
[--C-:B------:R-:W-:Y:S01]  /*0410*/  IMAD.MOV.U32 R7, RZ, RZ, R3.reuse ;  /* 0x000000ffff077224 */ /* 0x100fe200078e0003 */
[----:B------:R-:W-:Y:S01]  /*0420*/  UMOV UR6, 0x7d2cafe2 ;  /* 0x7d2cafe200067882 */ /* 0x000fe20000000000 */
[--C-:B------:R-:W-:Y:S01]  /*0430*/  IMAD.MOV.U32 R8, RZ, RZ, R3.reuse ;  /* 0x000000ffff087224 */ /* 0x100fe200078e0003 */
[----:B------:R-:W-:Y:S01]  /*0440*/  UMOV UR7, 0x3eb0f5ff ;  /* 0x3eb0f5ff00077882 */ /* 0x000fe20000000000 */
[----:B------:R-:W-:Y:S01]  /*0450*/  IMAD.MOV.U32 R14, RZ, RZ, 0x41ad3b5a ;  /* 0x41ad3b5aff0e7424 */ /* 0x000fe200078e00ff */
[----:B------:R-:W-:Y:S01]  /*0460*/  SHF.R.U32.HI R3, RZ, 0x14, R3 ;  /* 0x00000014ff037819 */ /* 0x000fe20000011603 */
[----:B------:R-:W-:Y:S01]  /*0470*/  IMAD.MOV.U32 R15, RZ, RZ, 0x3ed0f5d2 ;  /* 0x3ed0f5d2ff0f7424 */ /* 0x000fe200078e00ff */
[----:B------:R-:W-:Y:S01]  /*0480*/  UMOV UR8, 0x3b39803f ;  /* 0x3b39803f00087882 */ /* 0x000fe20000000000 */
[----:B------:R-:W-:-:S02]  /*0490*/  UMOV UR9, 0x3c7abc9e ;  /* 0x3c7abc9e00097882 */ /* 0x000fc40000000000 */
[----:B------:R-:W-:-:S10]  /*04a0*/  @!P0 DMUL R6, R6, 1.80143985094819840000e+16 ;  /* 0x4350000006068828 */ /* 0x000fd40000000000 */
[----:B------:R-:W-:Y:S01]  /*04b0*/  @!P0 MOV R8, R7 ;  /* 0x0000000700088202 */ /* 0x000fe20000000f00 */
[----:B------:R-:W-:Y:S01]  /*04c0*/  @!P0 IMAD.MOV.U32 R12, RZ, RZ, R6 ;  /* 0x000000ffff0c8224 */ /* 0x000fe200078e0006 */
[----:B------:R-:W-:Y:S02]  /*04d0*/  @!P0 LEA.HI R3, R7, 0xffffffca, RZ, 0xc ;  /* 0xffffffca07038811 */ /* 0x000fe400078f60ff */
[----:B------:R-:W-:-:S03]  /*04e0*/  LOP3.LUT R8, R8, 0x800fffff, RZ, 0xc0, !PT ;  /* 0x800fffff08087812 */ /* 0x000fc600078ec0ff */
[----:B------:R-:W-:Y:S01]  /*04f0*/  VIADD R6, R3, 0xfffffc01 ;  /* 0xfffffc0103067836 */ /* 0x000fe20000000000 */
[----:B------:R-:W-:-:S04]  /*0500*/  LOP3.LUT R13, R8, 0x3ff00000, RZ, 0xfc, !PT ;  /* 0x3ff00000080d7812 */ /* 0x000fc800078efcff */
[----:B------:R-:W-:-:S13]  /*0510*/  ISETP.GE.U32.AND P1, PT, R13, 0x3ff6a09f, PT ;  /* 0x3ff6a09f0d00780c */ /* 0x000fda0003f26070 */
[----:B------:R-:W-:Y:S02]  /*0520*/  @P1 VIADD R9, R13, 0xfff00000 ;  /* 0xfff000000d091836 */ /* 0x000fe40000000000 */
[----:B------:R-:W-:Y:S02]  /*0530*/  @P1 VIADD R6, R3, 0xfffffc02 ;  /* 0xfffffc0203061836 */ /* 0x000fe40000000000 */
[----:B------:R-:W-:-:S06]  /*0540*/  @P1 IMAD.MOV.U32 R13, RZ, RZ, R9 ;  /* 0x000000ffff0d1224 */ /* 0x000fcc00078e0009 */
[C---:B------:R-:W-:Y:S02]  /*0550*/  DADD R10, R12.reuse, 1 ;  /* 0x3ff000000c0a7429 */ /* 0x040fe40000000000 */
[----:B------:R-:W-:-:S04]  /*0560*/  DADD R12, R12, -1 ;  /* 0xbff000000c0c7429 */ /* 0x000fc80000000000 */
[----:B------:R-:W0:Y:S02]  /*0570*/  MUFU.RCP64H R21, R11 ;  /* 0x0000000b00157308 */ /* 0x000e240000001800 */
[----:B0-----:R-:W-:-:S08]  /*0580*/  DFMA R8, -R10, R20, 1 ;  /* 0x3ff000000a08742b */ /* 0x001fd00000000114 */
[----:B------:R-:W-:-:S08]  /*0590*/  DFMA R8, R8, R8, R8 ;  /* 0x000000080808722b */ /* 0x000fd00000000008 */
[----:B------:R-:W-:-:S08]  /*05a0*/  DFMA R20, R20, R8, R20 ;  /* 0x000000081414722b */ /* 0x000fd00000000014 */
[----:B------:R-:W-:-:S08]  /*05b0*/  DMUL R8, R12, R20 ;  /* 0x000000140c087228 */ /* 0x000fd00000000000 */
[----:B------:R-:W-:-:S08]  /*05c0*/  DFMA R8, R12, R20, R8 ;  /* 0x000000140c08722b */ /* 0x000fd00000000008 */
[-C--:B------:R-:W-:Y:S02]  /*05d0*/  DMUL R16, R8, R8.reuse ;  /* 0x0000000808107228 */ /* 0x080fe40000000000 */
[----:B------:R-:W-:Y:S02]  /*05e0*/  DADD R18, R12, -R8 ;  /* 0x000000000c127229 */ /* 0x000fe40000000808 */
[----:B------:R-:W-:-:S04]  /*05f0*/  DMUL R24, R8, R8 ;  /* 0x0000000808187228 */ /* 0x000fc80000000000 */
[----:B------:R-:W-:Y:S01]  /*0600*/  DFMA R10, R16, UR6, R14 ;  /* 0x00000006100a7c2b */ /* 0x000fe2000800000e */
[----:B------:R-:W-:Y:S01]  /*0610*/  UMOV UR6, 0x75488a3f ;  /* 0x75488a3f00067882 */ /* 0x000fe20000000000 */
[----:B------:R-:W-:Y:S01]  /*0620*/  UMOV UR7, 0x3ef3b20a ;  /* 0x3ef3b20a00077882 */ /* 0x000fe20000000000 */
[----:B------:R-:W-:-:S05]  /*0630*/  DADD R18, R18, R18 ;  /* 0x0000000012127229 */ /* 0x000fca0000000012 */
[----:B------:R-:W-:Y:S01]  /*0640*/  DFMA R10, R16, R10, UR6 ;  /* 0x00000006100a7e2b */ /* 0x000fe2000800000a */
[----:B------:R-:W-:Y:S01]  /*0650*/  UMOV UR6, 0xe4faecd5 ;  /* 0xe4faecd500067882 */ /* 0x000fe20000000000 */
[----:B------:R-:W-:Y:S01]  /*0660*/  UMOV UR7, 0x3f1745cd ;  /* 0x3f1745cd00077882 */ /* 0x000fe20000000000 */
[----:B------:R-:W-:-:S05]  /*0670*/  DFMA R12, R12, -R8, R18 ;  /* 0x800000080c0c722b */ /* 0x000fca0000000012 */
[----:B------:R-:W-:Y:S01]  /*0680*/  DFMA R10, R16, R10, UR6 ;  /* 0x00000006100a7e2b */ /* 0x000fe2000800000a */
[----:B------:R-:W-:Y:S01]  /*0690*/  UMOV UR6, 0x258a578b ;  /* 0x258a578b00067882 */ /* 0x000fe20000000000 */
[----:B------:R-:W-:Y:S01]  /*06a0*/  UMOV UR7, 0x3f3c71c7 ;  /* 0x3f3c71c700077882 */ /* 0x000fe20000000000 */
[----:B------:R-:W-:Y:S02]  /*06b0*/  DMUL R12, R20, R12 ;  /* 0x0000000c140c7228 */ /* 0x000fe40000000000 */
[----:B------:R-:W-:-:S03]  /*06c0*/  DFMA R20, R8, R8, -R24 ;  /* 0x000000080814722b */ /* 0x000fc60000000818 */
[----:B------:R-:W-:Y:S01]  /*06d0*/  DFMA R10, R16, R10, UR6 ;  /* 0x00000006100a7e2b */ /* 0x000fe2000800000a */
[----:B------:R-:W-:Y:S01]  /*06e0*/  UMOV UR6, 0x9242b910 ;  /* 0x9242b91000067882 */ /* 0x000fe20000000000 */
[----:B------:R-:W-:-:S06]  /*06f0*/  UMOV UR7, 0x3f624924 ;  /* 0x3f62492400077882 */ /* 0x000fcc0000000000 */
[----:B------:R-:W-:Y:S01]  /*0700*/  DFMA R10, R16, R10, UR6 ;  /* 0x00000006100a7e2b */ /* 0x000fe2000800000a */
[----:B------:R-:W-:Y:S01]  /*0710*/  UMOV UR6, 0x99999dfb ;  /* 0x99999dfb00067882 */ /* 0x000fe20000000000 */
[----:B------:R-:W-:-:S06]  /*0720*/  UMOV UR7, 0x3f899999 ;  /* 0x3f89999900077882 */ /* 0x000fcc0000000000 */
[----:B------:R-:W-:Y:S01]  /*0730*/  DFMA R14, R16, R10, UR6 ;  /* 0x00000006100e7e2b */ /* 0x000fe2000800000a */
[----:B------:R-:W-:Y:S01]  /*0740*/  UMOV UR6, 0x55555555 ;  /* 0x5555555500067882 */ /* 0x000fe20000000000 */
[----:B------:R-:W-:-:S06]  /*0750*/  UMOV UR7, 0x3fb55555 ;  /* 0x3fb5555500077882 */ /* 0x000fcc0000000000 */
[----:B------:R-:W-:-:S08]  /*0760*/  DFMA R10, R16, R14, UR6 ;  /* 0x00000006100a7e2b */ /* 0x000fd0000800000e */
[----:B------:R-:W-:Y:S01]  /*0770*/  DADD R18, -R10, UR6 ;  /* 0x000000060a127e29 */ /* 0x000fe20008000100 */
[----:B------:R-:W-:Y:S01]  /*0780*/  UMOV UR6, 0xb9e7b0 ;  /* 0x00b9e7b000067882 */ /* 0x000fe20000000000 */
[----:B------:R-:W-:-:S06]  /*0790*/  UMOV UR7, 0x3c46a4cb ;  /* 0x3c46a4cb00077882 */ /* 0x000fcc0000000000 */
[----:B------:R-:W-:Y:S02]  /*07a0*/  DFMA R16, R16, R14, R18 ;  /* 0x0000000e1010722b */ /* 0x000fe40000000012 */
[----:B------:R-:W-:Y:S01]  /*07b0*/  DMUL R14, R8, R24 ;  /* 0x00000018080e7228 */ /* 0x000fe20000000000 */
[----:B------:R-:W-:Y:S01]  /*07c0*/  VIADD R19, R13, 0x100000 ;  /* 0x001000000d137836 */ /* 0x000fe20000000000 */
[----:B------:R-:W-:-:S04]  /*07d0*/  MOV R18, R12 ;  /* 0x0000000c00127202 */ /* 0x000fc80000000f00 */
[----:B------:R-:W-:Y:S01]  /*07e0*/  DADD R16, R16, -UR6 ;  /* 0x8000000610107e29 */ /* 0x000fe20008000000 */
[----:B------:R-:W-:Y:S01]  /*07f0*/  UMOV UR6, 0x80000000 ;  /* 0x8000000000067882 */ /* 0x000fe20000000000 */
[C---:B------:R-:W-:Y:S01]  /*0800*/  DFMA R22, R8.reuse, R24, -R14 ;  /* 0x000000180816722b */ /* 0x040fe2000000080e */
[----:B------:R-:W-:Y:S01]  /*0810*/  UMOV UR7, 0x43300000 ;  /* 0x4330000000077882 */ /* 0x000fe20000000000 */
[----:B------:R-:W-:-:S04]  /*0820*/  DFMA R18, R8, R18, R20 ;  /* 0x000000120812722b */ /* 0x000fc80000000014 */
[----:B------:R-:W-:Y:S02]  /*0830*/  DADD R20, R10, R16 ;  /* 0x000000000a147229 */ /* 0x000fe40000000010 */
[----:B------:R-:W-:-:S06]  /*0840*/  DFMA R22, R12, R24, R22 ;  /* 0x000000180c16722b */ /* 0x000fcc0000000016 */
[----:B------:R-:W-:Y:S02]  /*0850*/  DMUL R24, R20, R14 ;  /* 0x0000000e14187228 */ /* 0x000fe40000000000 */
[----:B------:R-:W-:Y:S02]  /*0860*/  DFMA R18, R8, R18, R22 ;  /* 0x000000120812722b */ /* 0x000fe40000000016 */
[----:B------:R-:W-:-:S04]  /*0870*/  DADD R22, R10, -R20 ;  /* 0x000000000a167229 */ /* 0x000fc80000000814 */
[----:B------:R-:W-:-:S04]  /*0880*/  DFMA R10, R20, R14, -R24 ;  /* 0x0000000e140a722b */ /* 0x000fc80000000818 */
[----:B------:R-:W-:-:S04]  /*0890*/  DADD R22, R16, R22 ;  /* 0x0000000010167229 */ /* 0x000fc80000000016 */
[----:B------:R-:W-:-:S08]  /*08a0*/  DFMA R10, R20, R18, R10 ;  /* 0x00000012140a722b */ /* 0x000fd0000000000a */
[----:B------:R-:W-:-:S08]  /*08b0*/  DFMA R22, R22, R14, R10 ;  /* 0x0000000e1616722b */ /* 0x000fd0000000000a */
[----:B------:R-:W-:-:S08]  /*08c0*/  DADD R14, R24, R22 ;  /* 0x00000000180e7229 */ /* 0x000fd00000000016 */
[--C-:B------:R-:W-:Y:S02]  /*08d0*/  DADD R10, R8, R14.reuse ;  /* 0x00000000080a7229 */ /* 0x100fe4000000000e */
[----:B------:R-:W-:-:S06]  /*08e0*/  DADD R24, R24, -R14 ;  /* 0x0000000018187229 */ /* 0x000fcc000000080e */
[----:B------:R-:W-:Y:S02]  /*08f0*/  DADD R8, R8, -R10 ;  /* 0x0000000008087229 */ /* 0x000fe4000000080a */
[----:B------:R-:W-:-:S06]  /*0900*/  DADD R24, R22, R24 ;  /* 0x0000000016187229 */ /* 0x000fcc0000000018 */
[----:B------:R-:W-:-:S08]  /*0910*/  DADD R8, R14, R8 ;  /* 0x000000000e087229 */ /* 0x000fd00000000008 */
[----:B------:R-:W-:-:S08]  /*0920*/  DADD R8, R24, R8 ;  /* 0x0000000018087229 */ /* 0x000fd00000000008 */
[----:B------:R-:W-:Y:S01]  /*0930*/  DADD R12, R12, R8 ;  /* 0x000000000c0c7229 */ /* 0x000fe20000000008 */
[----:B------:R-:W-:Y:S01]  /*0940*/  LOP3.LUT R8, R6, 0x80000000, RZ, 0x3c, !PT ;  /* 0x8000000006087812 */ /* 0x000fe200078e3cff */
[----:B------:R-:W-:-:S06]  /*0950*/  IMAD.MOV.U32 R9, RZ, RZ, 0x43300000 ;  /* 0x43300000ff097424 */ /* 0x000fcc00078e00ff */
[----:B------:R-:W-:Y:S02]  /*0960*/  DADD R14, R10, R12 ;  /* 0x000000000a0e7229 */ /* 0x000fe4000000000c */
[----:B------:R-:W-:Y:S01]  /*0970*/  DADD R8, R8, -UR6 ;  /* 0x8000000608087e29 */ /* 0x000fe20008000000 */
[----:B------:R-:W-:Y:S01]  /*0980*/  UMOV UR6, 0xfefa39ef ;  /* 0xfefa39ef00067882 */ /* 0x000fe20000000000 */
[----:B------:R-:W-:-:S04]  /*0990*/  UMOV UR7, 0x3fe62e42 ;  /* 0x3fe62e4200077882 */ /* 0x000fc80000000000 */
[--C-:B------:R-:W-:Y:S02]  /*09a0*/  DADD R10, R10, -R14.reuse ;  /* 0x000000000a0a7229 */ /* 0x100fe4000000080e */
[----:B------:R-:W-:-:S06]  /*09b0*/  DFMA R6, R8, UR6, R14 ;  /* 0x0000000608067c2b */ /* 0x000fcc000800000e */
[----:B------:R-:W-:Y:S02]  /*09c0*/  DADD R10, R12, R10 ;  /* 0x000000000c0a7229 */ /* 0x000fe4000000000a */
[----:B------:R-:W-:-:S08]  /*09d0*/  DFMA R16, R8, -UR6, R6 ;  /* 0x8000000608107c2b */ /* 0x000fd00008000006 */
[----:B------:R-:W-:-:S08]  /*09e0*/  DADD R16, -R14, R16 ;  /* 0x000000000e107229 */ /* 0x000fd00000000110 */
[----:B------:R-:W-:-:S08]  /*09f0*/  DADD R10, R10, -R16 ;  /* 0x000000000a0a7229 */ /* 0x000fd00000000810 */
[----:B------:R-:W-:-:S08]  /*0a00*/  DFMA R10, R8, UR8, R10 ;  /* 0x00000008080a7c2b */ /* 0x000fd0000800000a */
[----:B------:R-:W-:-:S08]  /*0a10*/  DADD R8, R6, R10 ;  /* 0x0000000006087229 */ /* 0x000fd0000000000a */
[----:B------:R-:W-:Y:S02]  /*0a20*/  DADD R12, R6, -R8 ;  /* 0x00000000060c7229 */ /* 0x000fe40000000808 */
[----:B------:R-:W-:-:S06]  /*0a30*/  DMUL R6, R8, 2 ;  /* 0x4000000008067828 */ /* 0x000fcc0000000000 */
[----:B------:R-:W-:Y:S02]  /*0a40*/  DADD R12, R10, R12 ;  /* 0x000000000a0c7229 */ /* 0x000fe4000000000c */
[----:B------:R-:W-:Y:S01]  /*0a50*/  DFMA R8, R8, 2, -R6 ;  /* 0x400000000808782b */ /* 0x000fe20000000806 */
[----:B------:R-:W-:Y:S01]  /*0a60*/  MOV R10, 0x652b82fe ;  /* 0x652b82fe000a7802 */ /* 0x000fe20000000f00 */
[----:B------:R-:W-:-:S06]  /*0a70*/  IMAD.MOV.U32 R11, RZ, RZ, 0x3ff71547 ;  /* 0x3ff71547ff0b7424 */ /* 0x000fcc00078e00ff */
[----:B------:R-:W-:-:S08]  /*0a80*/  DFMA R12, R12, 2, R8 ;  /* 0x400000000c0c782b */ /* 0x000fd00000000008 */
[----:B------:R-:W-:-:S08]  /*0a90*/  DADD R8, R6, R12 ;  /* 0x0000000006087229 */ /* 0x000fd0000000000c */
[----:B------:R-:W-:Y:S02]  /*0aa0*/  DFMA R10, R8, R10, 6.75539944105574400000e+15 ;  /* 0x43380000080a742b */ /* 0x000fe4000000000a */
[----:B------:R-:W-:Y:S01]  /*0ab0*/  FSETP.GEU.AND P0, PT, |R9|, 4.1917929649353027344, PT ;  /* 0x4086232b0900780b */ /* 0x000fe20003f0e200 */
[----:B------:R-:W-:-:S05]  /*0ac0*/  DADD R6, R6, -R8 ;  /* 0x0000000006067229 */ /* 0x000fca0000000808 */
[----:B------:R-:W-:-:S03]  /*0ad0*/  DADD R14, R10, -6.75539944105574400000e+15 ;  /* 0xc33800000a0e7429 */ /* 0x000fc60000000000 */
[----:B------:R-:W-:-:S05]  /*0ae0*/  DADD R12, R12, R6 ;  /* 0x000000000c0c7229 */ /* 0x000fca0000000006 */
[----:B------:R-:W-:Y:S01]  /*0af0*/  DFMA R16, R14, -UR6, R8 ;  /* 0x800000060e107c2b */ /* 0x000fe20008000008 */
[----:B------:R-:W-:Y:S01]  /*0b00*/  UMOV UR6, 0x3b39803f ;  /* 0x3b39803f00067882 */ /* 0x000fe20000000000 */
[----:B------:R-:W-:-:S06]  /*0b10*/  UMOV UR7, 0x3c7abc9e ;  /* 0x3c7abc9e00077882 */ /* 0x000fcc0000000000 */
[----:B------:R-:W-:Y:S01]  /*0b20*/  DFMA R14, R14, -UR6, R16 ;  /* 0x800000060e0e7c2b */ /* 0x000fe20008000010 */
[----:B------:R-:W-:Y:S01]  /*0b30*/  UMOV UR6, 0x69ce2bdf ;  /* 0x69ce2bdf00067882 */ /* 0x000fe20000000000 */
[----:B------:R-:W-:Y:S01]  /*0b40*/  IMAD.MOV.U32 R16, RZ, RZ, -0x35dec16 ;  /* 0xfca213eaff107424 */ /* 0x000fe200078e00ff */
[----:B------:R-:W-:Y:S01]  /*0b50*/  UMOV UR7, 0x3e5ade15 ;  /* 0x3e5ade1500077882 */ /* 0x000fe20000000000 */
[----:B------:R-:W-:-:S06]  /*0b60*/  IMAD.MOV.U32 R17, RZ, RZ, 0x3e928af3 ;  /* 0x3e928af3ff117424 */ /* 0x000fcc00078e00ff */
[----:B------:R-:W-:Y:S01]  /*0b70*/  DFMA R16, R14, UR6, R16 ;  /* 0x000000060e107c2b */ /* 0x000fe20008000010 */
        /* <DEDUP_REMOVED lines=24> */
[----:B------:R-:W-:-:S08]  /*0d00*/  DFMA R16, R14, R16, 1 ;  /* 0x3ff000000e10742b */ /* 0x000fd00000000010 */
[----:B------:R-:W-:-:S10]  /*0d10*/  DFMA R14, R14, R16, 1 ;  /* 0x3ff000000e0e742b */ /* 0x000fd40000000010 */
[----:B------:R-:W-:Y:S01]  /*0d20*/  LEA R7, R10, R15, 0x14 ;  /* 0x0000000f0a077211 */ /* 0x000fe200078ea0ff */
[----:B------:R-:W-:Y:S01]  /*0d30*/  IMAD.MOV.U32 R6, RZ, RZ, R14 ;  /* 0x000000ffff067224 */ /* 0x000fe200078e000e */
[----:B------:R-:W-:Y:S06]  /*0d40*/  @!P0 BRA `(.L_x_2) ;  /* 0x0000000000348947 */ /* 0x000fec0003800000 */
[----:B------:R-:W-:Y:S01]  /*0d50*/  FSETP.GEU.AND P1, PT, |R9|, 4.2275390625, PT ;  /* 0x408748000900780b */ /* 0x000fe20003f2e200 */
[C---:B------:R-:W-:Y:S02]  /*0d60*/  DADD R6, R8.reuse, +INF ;  /* 0x7ff0000008067429 */ /* 0x040fe40000000000 */
[----:B------:R-:W-:-:S08]  /*0d70*/  DSETP.GEU.AND P0, PT, R8, RZ, PT ;  /* 0x000000ff0800722a */ /* 0x000fd00003f0e000 */
[----:B------:R-:W-:Y:S02]  /*0d80*/  FSEL R6, R6, RZ, P0 ;  /* 0x000000ff06067208 */ /* 0x000fe40000000000 */
[----:B------:R-:W-:Y:S01]  /*0d90*/  FSEL R7, R7, RZ, P0 ;  /* 0x000000ff07077208 */ /* 0x000fe20000000000 */
[----:B------:R-:W-:Y:S06]  /*0da0*/  @P1 BRA `(.L_x_2) ;  /* 0x00000000001c1947 */ /* 0x000fec0003800000 */
[----:B------:R-:W-:-:S04]  /*0db0*/  LEA.HI R3, R10, R10, RZ, 0x1 ;  /* 0x0000000a0a037211 */ /* 0x000fc800078f08ff */
[----:B------:R-:W-:-:S05]  /*0dc0*/  SHF.R.S32.HI R3, RZ, 0x1, R3 ;  /* 0x00000001ff037819 */ /* 0x000fca0000011403 */
[----:B------:R-:W-:Y:S02]  /*0dd0*/  IMAD.IADD R6, R10, 0x1, -R3 ;  /* 0x000000010a067824 */ /* 0x000fe400078e0a03 */
[----:B------:R-:W-:-:S03]  /*0de0*/  IMAD R15, R3, 0x100000, R15 ;  /* 0x00100000030f7824 */ /* 0x000fc600078e020f */
[----:B------:R-:W-:Y:S02]  /*0df0*/  LEA R7, R6, 0x3ff00000, 0x14 ;  /* 0x3ff0000006077811 */ /* 0x000fe400078ea0ff */
[----:B------:R-:W-:-:S06]  /*0e00*/  MOV R6, RZ ;  /* 0x000000ff00067202 */ /* 0x000fcc0000000f00 */
[----:B------:R-:W-:-:S11]  /*0e10*/  DMUL R6, R14, R6 ;  /* 0x000000060e067228 */ /* 0x000fd60000000000 */
.L_x_2:
[----:B------:R-:W-:Y:S02]  /*0e20*/  DFMA R12, R12, R6, R6 ;  /* 0x000000060c0c722b */ /* 0x000fe40000000006 */
[----:B------:R-:W-:-:S08]  /*0e30*/  DSETP.NEU.AND P0, PT, |R6|, +INF , PT ;  /* 0x7ff000000600742a */ /* 0x000fd00003f0d200 */
[----:B------:R-:W-:Y:S01]  /*0e40*/  FSEL R3, R6, R12, !P0 ;  /* 0x0000000c06037208 */ /* 0x000fe20004000000 */
[----:B------:R-:W-:Y:S01]  /*0e50*/  IMAD.MOV.U32 R6, RZ, RZ, R0 ;  /* 0x000000ffff067224 */ /* 0x000fe200078e0000 */
[----:B------:R-:W-:Y:S01]  /*0e60*/  FSEL R12, R7, R13, !P0 ;  /* 0x0000000d070c7208 */ /* 0x000fe20004000000 */
[----:B------:R-:W-:-:S04]  /*0e70*/  IMAD.MOV.U32 R7, RZ, RZ, 0x0 ;  /* 0x00000000ff077424 */ /* 0x000fc800078e00ff */
[----:B------:R-:W-:Y:S05]  /*0e80*/  RET.REL.NODEC R6 `(_Z10buildPointPdS_S_) ;  /* 0xfffffff0065c7950 */ /* 0x000fea0003c3ffff */
.L_x_3:
[----:B------:R-:W-:-:S00]  /*0e90*/  BRA `(.L_x_3) ;  /* 0xfffffffc00fc7947 */ /* 0x000fc0000383ffff */
[----:B------:R-:W-:-:S00]  /*0ea0*/  NOP ;  /* 0x0000000000007918 */ /* 0x000fc00000000000 */
        /* <DEDUP_REMOVED lines=13> */
.L_x_4:


//--------------------- .nv.shared.reserved.0     --------------------------
	.section	.nv.shared.reserved.0,"aw",@nobits
	.weak		__nv_reservedSMEM_offset_0_alias
	.size		__nv_reservedSMEM_offset_0_alias, 0, 64
	.other		__nv_reservedSMEM_offset_0_alias,@"STO_CUDA_RESERVED_SHARED STV_DEFAULT"
__nv_reservedSMEM_offset_0_alias:
	.zero		0
	.zero		64


//--------------------- .nv.constant0._Z10buildPointPdS_S_ --------------------------
	.section	.nv.constant0._Z10buildPointPdS_S_,"a",@progbits
	.sectionflags	@""
	.align	4
.nv.constant0._Z10buildPointPdS_S_:
	.zero		920


//--------------------- SYMBOLS --------------------------

	.type		.nv.reservedSmem.offset0,@object
	.size		.nv.reservedSmem.offset0,0x4
